	.headerflags	@"EF_CUDA_TEXMODE_UNIFIED EF_CUDA_64BIT_ADDRESS EF_CUDA_ACCELERATORS EF_CUDA_SM90 EF_CUDA_VIRTUAL_SM(EF_CUDA_SM90)"
	.elftype	@"ET_EXEC"


//--------------------- .nv.info                  --------------------------
	.section	.nv.info,"",@"SHT_CUDA_INFO"
	.align	4


	//----- nvinfo : EIATTR_REGCOUNT
	.align		4
        /*0000*/ 	.byte	0x04, 0x2f
        /*0002*/ 	.short	(.L_3 - .L_2)
	.align		4
.L_2:
        /*0004*/ 	.word	index@(triton_per_fused__native_batch_norm_legit_no_training_mean_mul_sigmoid_0)
        /*0008*/ 	.word	0x00000013


	//----- nvinfo : EIATTR_MIN_STACK_SIZE
	.align		4
.L_3:
        /*000c*/ 	.byte	0x04, 0x12
        /*000e*/ 	.short	(.L_5 - .L_4)
	.align		4
.L_4:
        /*0010*/ 	.word	index@(triton_per_fused__native_batch_norm_legit_no_training_mean_mul_sigmoid_0)
        /*0014*/ 	.word	0x00000000


	//----- nvinfo : EIATTR_FRAME_SIZE
	.align		4
.L_5:
        /*0018*/ 	.byte	0x04, 0x11
        /*001a*/ 	.short	(.L_7 - .L_6)
	.align		4
.L_6:
        /*001c*/ 	.word	index@(triton_per_fused__native_batch_norm_legit_no_training_mean_mul_sigmoid_0)
        /*0020*/ 	.word	0x00000000


	//----- nvinfo : EIATTR_MIN_STACK_SIZE
	.align		4
.L_7:
        /*0024*/ 	.byte	0x04, 0x12
        /*0026*/ 	.short	(.L_9 - .L_8)
	.align		4
.L_8:
        /*0028*/ 	.word	index@(triton_per_fused__native_batch_norm_legit_no_training_mean_mul_sigmoid_0)
        /*002c*/ 	.word	0x00000000
.L_9:


//--------------------- .nv.info.triton_per_fused__native_batch_norm_legit_no_training_mean_mul_sigmoid_0 --------------------------
	.section	.nv.info.triton_per_fused__native_batch_norm_legit_no_training_mean_mul_sigmoid_0,"",@"SHT_CUDA_INFO"
	.sectionflags	@""
	.align	4


	//----- nvinfo : EIATTR_CUDA_API_VERSION
	.align		4
        /*0000*/ 	.byte	0x04, 0x37
        /*0002*/ 	.short	(.L_11 - .L_10)
.L_10:
        /*0004*/ 	.word	0x0000007c


	//----- nvinfo : EIATTR_KPARAM_INFO
	.align		4
.L_11:
        /*0008*/ 	.byte	0x04, 0x17
        /*000a*/ 	.short	(.L_13 - .L_12)
.L_12:
        /*000c*/ 	.word	0x00000000
        /*0010*/ 	.short	0x0007
        /*0012*/ 	.short	0x0034
        /*0014*/ 	.byte	0x00, 0xf0, 0x11, 0x00


	//----- nvinfo : EIATTR_KPARAM_INFO
	.align		4
.L_13:
        /*0018*/ 	.byte	0x04, 0x17
        /*001a*/ 	.short	(.L_15 - .L_14)
.L_14:
        /*001c*/ 	.word	0x00000000
        /*0020*/ 	.short	0x0006
        /*0022*/ 	.short	0x0030
        /*0024*/ 	.byte	0x00, 0xf0, 0x11, 0x00


	//----- nvinfo : EIATTR_KPARAM_INFO
	.align		4
.L_15:
        /*0028*/ 	.byte	0x04, 0x17
        /*002a*/ 	.short	(.L_17 - .L_16)
.L_16:
        /*002c*/ 	.word	0x00000000
        /*0030*/ 	.short	0x0005
        /*0032*/ 	.short	0x0028
        /*0034*/ 	.byte	0x00, 0xf4, 0x21, 0x00


	//----- nvinfo : EIATTR_KPARAM_INFO
	.align		4
.L_17:
        /*0038*/ 	.byte	0x04, 0x17
        /*003a*/ 	.short	(.L_19 - .L_18)
.L_18:
        /*003c*/ 	.word	0x00000000
        /*0040*/ 	.short	0x0004
        /*0042*/ 	.short	0x0020
        /*0044*/ 	.byte	0x00, 0xf4, 0x21, 0x00


	//----- nvinfo : EIATTR_KPARAM_INFO
	.align		4
.L_19:
        /*0048*/ 	.byte	0x04, 0x17
        /*004a*/ 	.short	(.L_21 - .L_20)
.L_20:
        /*004c*/ 	.word	0x00000000
        /*0050*/ 	.short	0x0003
        /*0052*/ 	.short	0x0018
        /*0054*/ 	.byte	0x00, 0xf4, 0x21, 0x00


	//----- nvinfo : EIATTR_KPARAM_INFO
	.align		4
.L_21:
        /*0058*/ 	.byte	0x04, 0x17
        /*005a*/ 	.short	(.L_23 - .L_22)
.L_22:
        /*005c*/ 	.word	0x00000000
        /*0060*/ 	.short	0x0002
        /*0062*/ 	.short	0x0010
        /*0064*/ 	.byte	0x00, 0xf4, 0x21, 0x00


	//----- nvinfo : EIATTR_KPARAM_INFO
	.align		4
.L_23:
        /*0068*/ 	.byte	0x04, 0x17
        /*006a*/ 	.short	(.L_25 - .L_24)
.L_24:
        /*006c*/ 	.word	0x00000000
        /*0070*/ 	.short	0x0001
        /*0072*/ 	.short	0x0008
        /*0074*/ 	.byte	0x00, 0xf4, 0x21, 0x00


	//----- nvinfo : EIATTR_KPARAM_INFO
	.align		4
.L_25:
        /*0078*/ 	.byte	0x04, 0x17
        /*007a*/ 	.short	(.L_27 - .L_26)
.L_26:
        /*007c*/ 	.word	0x00000000
        /*0080*/ 	.short	0x0000
        /*0082*/ 	.short	0x0000
        /*0084*/ 	.byte	0x00, 0xf4, 0x21, 0x00


	//----- nvinfo : EIATTR_SPARSE_MMA_MASK
	.align		4
.L_27:
        /*0088*/ 	.byte	0x03, 0x50
        /*008a*/ 	.short	0x0000


	//----- nvinfo : EIATTR_MAXREG_COUNT
	.align		4
        /*008c*/ 	.byte	0x03, 0x1b
        /*008e*/ 	.short	0x00ff


	//----- nvinfo : EIATTR_COOP_GROUP_MASK_REGIDS
	.align		4
        /*0090*/ 	.byte	0x04, 0x29
        /*0092*/ 	.short	(.L_29 - .L_28)


	//   ....[0]....
.L_28:
        /*0094*/ 	.word	0xffffffff


	//   ....[1]....
        /*0098*/ 	.word	0xffffffff


	//   ....[2]....
        /*009c*/ 	.word	0xffffffff


	//   ....[3]....
        /*00a0*/ 	.word	0xffffffff


	//----- nvinfo : EIATTR_COOP_GROUP_INSTR_OFFSETS
	.align		4
.L_29:
        /*00a4*/ 	.byte	0x04, 0x28
        /*00a6*/ 	.short	(.L_31 - .L_30)


	//   ....[0]....
.L_30:
        /*00a8*/ 	.word	0x000003d0


	//   ....[1]....
        /*00ac*/ 	.word	0x00000400


	//   ....[2]....
        /*00b0*/ 	.word	0x00000420


	//   ....[3]....
        /*00b4*/ 	.word	0x00000450


	//----- nvinfo : EIATTR_EXIT_INSTR_OFFSETS
	.align		4
.L_31:
        /*00b8*/ 	.byte	0x04, 0x1c
        /*00ba*/ 	.short	(.L_33 - .L_32)


	//   ....[0]....
.L_32:
        /*00bc*/ 	.word	0x00000480


	//   ....[1]....
        /*00c0*/ 	.word	0x000004b0


	//----- nvinfo : EIATTR_REQNTID
	.align		4
.L_33:
        /*00c4*/ 	.byte	0x04, 0x10
        /*00c6*/ 	.short	(.L_35 - .L_34)
.L_34:
        /*00c8*/ 	.word	0x00000040
        /*00cc*/ 	.word	0x00000001
        /*00d0*/ 	.word	0x00000001


	//----- nvinfo : EIATTR_CBANK_PARAM_SIZE
	.align		4
.L_35:
        /*00d4*/ 	.byte	0x03, 0x19
        /*00d6*/ 	.short	0x0038


	//----- nvinfo : EIATTR_PARAM_CBANK
	.align		4
        /*00d8*/ 	.byte	0x04, 0x0a
        /*00da*/ 	.short	(.L_37 - .L_36)
	.align		4
.L_36:
        /*00dc*/ 	.word	index@(.nv.constant0.triton_per_fused__native_batch_norm_legit_no_training_mean_mul_sigmoid_0)
        /*00e0*/ 	.short	0x0210
        /*00e2*/ 	.short	0x0038


	//----- nvinfo : EIATTR_SW_WAR
	.align		4
.L_37:
        /*00e4*/ 	.byte	0x04, 0x36
        /*00e6*/ 	.short	(.L_39 - .L_38)
.L_38:
        /*00e8*/ 	.word	0x00000008
.L_39:


//--------------------- .nv.callgraph             --------------------------
	.section	.nv.callgraph,"",@"SHT_CUDA_CALLGRAPH"
	.align	4
	.sectionentsize	8
	.align		4
        /*0000*/ 	.word	0x00000000
	.align		4
        /*0004*/ 	.word	0xffffffff
	.align		4
        /*0008*/ 	.word	0x00000000
	.align		4
        /*000c*/ 	.word	0xfffffffe
	.align		4
        /*0010*/ 	.word	0x00000000
	.align		4
        /*0014*/ 	.word	0xfffffffd
	.align		4
        /*0018*/ 	.word	0x00000000
	.align		4
        /*001c*/ 	.word	0xfffffffc


//--------------------- .nv.constant4             --------------------------
	.section	.nv.constant4,"a",@progbits
	.align	8
	.align		8
.nv.constant4:
        /*0000*/ 	.dword	_$_str
	.align		8
        /*0008*/ 	.dword	_$_str_$_2


//--------------------- .text.triton_per_fused__native_batch_norm_legit_no_training_mean_mul_sigmoid_0 --------------------------
	.section	.text.triton_per_fused__native_batch_norm_legit_no_training_mean_mul_sigmoid_0,"ax",@progbits
	.sectionflags	@"SHF_BARRIERS=1"
	.align	128
        .global         triton_per_fused__native_batch_norm_legit_no_training_mean_mul_sigmoid_0
        .type           triton_per_fused__native_batch_norm_legit_no_training_mean_mul_sigmoid_0,@function
        .size           triton_per_fused__native_batch_norm_legit_no_training_mean_mul_sigmoid_0,(.L_x_1 - triton_per_fused__native_batch_norm_legit_no_training_mean_mul_sigmoid_0)
        .other          triton_per_fused__native_batch_norm_legit_no_training_mean_mul_sigmoid_0,@"STO_CUDA_ENTRY STV_DEFAULT"
triton_per_fused__native_batch_norm_legit_no_training_mean_mul_sigmoid_0:
.text.triton_per_fused__native_batch_norm_legit_no_training_mean_mul_sigmoid_0:
[----:B------:R-:W0:Y:S01]  /*0000*/  LDC R1, c[0x0][0x28] ;  /* 0x00000a00ff017b82 */ /* 0x000e220000000800 */
[----:B------:R-:W1:Y:S07]  /*0010*/  S2R R0, SR_CTAID.X ;  /* 0x0000000000007919 */ /* 0x000e6e0000002500 */
[----:B------:R-:W2:Y:S01]  /*0020*/  LDC.64 R8, c[0x0][0x228] ;  /* 0x00008a00ff087b82 */ /* 0x000ea20000000a00 */
[----:B------:R-:W-:Y:S01]  /*0030*/  HFMA2.MMA R4, -RZ, RZ, 0, 0 ;  /* 0x00000000ff047435 */ /* 0x000fe200000001ff */
[----:B------:R-:W-:Y:S01]  /*0040*/  ULDC.64 UR4, c[0x0][0x208] ;  /* 0x0000820000047ab9 */ /* 0x000fe20000000a00 */
[----:B------:R-:W3:Y:S05]  /*0050*/  S2R R16, SR_TID.X ;  /* 0x0000000000107919 */ /* 0x000eea0000002100 */
[----:B------:R-:W4:Y:S08]  /*0060*/  LDC.64 R6, c[0x0][0x218] ;  /* 0x00008600ff067b82 */ /* 0x000f300000000a00 */
[----:B------:R-:W5:Y:S08]  /*0070*/  LDC.64 R10, c[0x0][0x220] ;  /* 0x00008800ff0a7b82 */ /* 0x000f700000000a00 */
[----:B------:R-:W5:Y:S01]  /*0080*/  LDC.64 R12, c[0x0][0x230] ;  /* 0x00008c00ff0c7b82 */ /* 0x000f620000000a00 */
[----:B-1----:R-:W-:-:S02]  /*0090*/  SHF.R.S32.HI R3, RZ, 0x1f, R0 ;  /* 0x0000001fff037819 */ /* 0x002fc40000011400 */
[----:B------:R-:W-:Y:S02]  /*00a0*/  ISETP.GE.AND P0, PT, R0, 0x10, PT ;  /* 0x000000100000780c */ /* 0x000fe40003f06270 */
[----:B------:R-:W-:-:S04]  /*00b0*/  LEA.HI R3, R3, R0, RZ, 0x2 ;  /* 0x0000000003037211 */ /* 0x000fc800078f10ff */
[----:B------:R-:W-:-:S04]  /*00c0*/  LOP3.LUT R3, R3, 0xfffffffc, RZ, 0xc0, !PT ;  /* 0xfffffffc03037812 */ /* 0x000fc800078ec0ff */
[----:B------:R-:W-:Y:S02]  /*00d0*/  IADD3 R15, -R3, R0, RZ ;  /* 0x00000000030f7210 */ /* 0x000fe40007ffe1ff */
[----:B------:R-:W1:Y:S03]  /*00e0*/  LDC.64 R2, c[0x0][0x238] ;  /* 0x00008e00ff027b82 */ /* 0x000e660000000a00 */
[----:B--2---:R-:W-:-:S05]  /*00f0*/  IMAD.WIDE R8, R15, 0x4, R8 ;  /* 0x000000040f087825 */ /* 0x004fca00078e0208 */
[----:B------:R5:W2:Y:S01]  /*0100*/  @!P0 LDG.E.EL R4, desc[UR4][R8.64] ;  /* 0x0000000408048981 */ /* 0x000aa2000c2e1900 */
[----:B---3--:R-:W-:-:S04]  /*0110*/  LOP3.LUT R5, R16, 0xf, RZ, 0xc0, !PT ;  /* 0x0000000f10057812 */ /* 0x008fc800078ec0ff */
[----:B------:R-:W-:Y:S01]  /*0120*/  LEA R5, R0, R5, 0x4 ;  /* 0x0000000500057211 */ /* 0x000fe200078e20ff */
[----:B------:R-:W-:-:S04]  /*0130*/  HFMA2.MMA R14, -RZ, RZ, 0, 0 ;  /* 0x00000000ff0e7435 */ /* 0x000fc800000001ff */
[----:B----4-:R-:W-:Y:S01]  /*0140*/  IMAD.WIDE R6, R5, 0x4, R6 ;  /* 0x0000000405067825 */ /* 0x010fe200078e0206 */
[----:B------:R-:W-:-:S03]  /*0150*/  MOV R5, RZ ;  /* 0x000000ff00057202 */ /* 0x000fc60000000f00 */
[----:B-----5:R-:W-:-:S03]  /*0160*/  IMAD.WIDE R8, R15, 0x4, R10 ;  /* 0x000000040f087825 */ /* 0x020fc600078e020a */
[----:B------:R-:W3:Y:S01]  /*0170*/  @!P0 LDG.E R5, desc[UR4][R6.64] ;  /* 0x0000000406058981 */ /* 0x000ee2000c1e1900 */
[C---:B0-----:R-:W-:Y:S01]  /*0180*/  IMAD.WIDE R10, R15.reuse, 0x4, R12 ;  /* 0x000000040f0a7825 */ /* 0x041fe200078e020c */
[----:B------:R-:W-:Y:S02]  /*0190*/  CS2R R12, SRZ ;  /* 0x00000000000c7805 */ /* 0x000fe4000001ff00 */
[----:B------:R0:W4:Y:S01]  /*01a0*/  @!P0 LDG.E.EL R14, desc[UR4][R8.64] ;  /* 0x00000004080e8981 */ /* 0x000122000c2e1900 */
[----:B-1----:R-:W-:-:S03]  /*01b0*/  IMAD.WIDE R2, R15, 0x4, R2 ;  /* 0x000000040f027825 */ /* 0x002fc600078e0202 */
[----:B------:R-:W5:Y:S04]  /*01c0*/  @!P0 LDG.E.EL R12, desc[UR4][R10.64] ;  /* 0x000000040a0c8981 */ /* 0x000f68000c2e1900 */
[----:B------:R-:W5:Y:S01]  /*01d0*/  @!P0 LDG.E.EL R13, desc[UR4][R2.64] ;  /* 0x00000004020d8981 */ /* 0x000f62000c2e1900 */
[----:B0-----:R-:W-:Y:S01]  /*01e0*/  MOV R8, 0x3e800000 ;  /* 0x3e80000000087802 */ /* 0x001fe20000000f00 */
[----:B------:R-:W-:Y:S01]  /*01f0*/  BAR.SYNC.DEFER_BLOCKING 0x0 ;  /* 0x0000000000007b1d */ /* 0x000fe20000010000 */
[----:B--2---:R-:W-:-:S05]  /*0200*/  FADD R4, R4, 9.9999997473787516356e-06 ;  /* 0x3727c5ac04047421 */ /* 0x004fca0000000000 */
[----:B------:R-:W0:Y:S01]  /*0210*/  MUFU.SQRT R6, R4 ;  /* 0x0000000400067308 */ /* 0x000e220000002000 */
[----:B---3--:R-:W-:Y:S02]  /*0220*/  SEL R5, R5, RZ, !P0 ;  /* 0x000000ff05057207 */ /* 0x008fe40004000000 */
[C---:B0-----:R-:W-:Y:S02]  /*0230*/  FSETP.GT.AND P1, PT, R6.reuse, 8.50705917302346158658e+37, PT ;  /* 0x7e8000000600780b */ /* 0x041fe40003f24000 */
[----:B------:R-:W-:Y:S01]  /*0240*/  FSETP.GEU.AND P2, PT, R6, 1.175494350822287508e-38, PT ;  /* 0x008000000600780b */ /* 0x000fe20003f4e000 */
[----:B----4-:R-:W-:Y:S01]  /*0250*/  FADD R14, R5, -R14 ;  /* 0x8000000e050e7221 */ /* 0x010fe20000000000 */
[----:B------:R-:W-:-:S09]  /*0260*/  FSEL R7, R8, 1, P1 ;  /* 0x3f80000008077808 */ /* 0x000fd20000800000 */
[----:B------:R-:W-:Y:S02]  /*0270*/  @P1 FMUL R6, R6, 0.25 ;  /* 0x3e80000006061820 */ /* 0x000fe40000400000 */
[----:B------:R-:W-:Y:S02]  /*0280*/  @!P2 FMUL R7, R7, 16777216 ;  /* 0x4b8000000707a820 */ /* 0x000fe40000400000 */
[----:B------:R-:W-:-:S06]  /*0290*/  @!P2 FMUL R6, R6, 16777216 ;  /* 0x4b8000000606a820 */ /* 0x000fcc0000400000 */
[----:B------:R-:W0:Y:S02]  /*02a0*/  MUFU.RCP R6, R6 ;  /* 0x0000000600067308 */ /* 0x000e240000001000 */
[----:B0-----:R-:W-:-:S04]  /*02b0*/  FMUL R7, R6, R7 ;  /* 0x0000000706077220 */ /* 0x001fc80000400000 */
[----:B------:R-:W-:-:S04]  /*02c0*/  FMUL R14, R14, R7 ;  /* 0x000000070e0e7220 */ /* 0x000fc80000400000 */
[----:B-----5:R-:W-:-:S04]  /*02d0*/  FFMA R12, R14, R12, R13 ;  /* 0x0000000c0e0c7223 */ /* 0x020fc8000000000d */
[----:B------:R-:W-:-:S04]  /*02e0*/  FADD R2, RZ, -R12 ;  /* 0x8000000cff027221 */ /* 0x000fc80000000000 */
[----:B------:R-:W-:-:S05]  /*02f0*/  FMUL R2, R2, 1.4426950216293334961 ;  /* 0x3fb8aa3b02027820 */ /* 0x000fca0000400000 */
[----:B------:R-:W-:-:S13]  /*0300*/  FSETP.GEU.AND P1, PT, R2, -126, PT ;  /* 0xc2fc00000200780b */ /* 0x000fda0003f2e000 */
[----:B------:R-:W-:-:S04]  /*0310*/  @!P1 FMUL R2, R2, 0.5 ;  /* 0x3f00000002029820 */ /* 0x000fc80000400000 */
[----:B------:R-:W0:Y:S02]  /*0320*/  MUFU.EX2 R3, R2 ;  /* 0x0000000200037308 */ /* 0x000e240000000800 */
[----:B0-----:R-:W-:-:S04]  /*0330*/  @!P1 FMUL R3, R3, R3 ;  /* 0x0000000303039220 */ /* 0x001fc80000400000 */
[----:B------:R-:W-:-:S05]  /*0340*/  FADD R3, R3, 1 ;  /* 0x3f80000003037421 */ /* 0x000fca0000000000 */
[----:B------:R-:W-:-:S04]  /*0350*/  FSETP.GT.AND P1, PT, R3, 8.50705917302346158658e+37, PT ;  /* 0x7e8000000300780b */ /* 0x000fc80003f24000 */
[----:B------:R-:W-:-:S09]  /*0360*/  FSEL R4, R8, 1, P1 ;  /* 0x3f80000008047808 */ /* 0x000fd20000800000 */
[----:B------:R-:W-:-:S06]  /*0370*/  @P1 FMUL R3, R3, 0.25 ;  /* 0x3e80000003031820 */ /* 0x000fcc0000400000 */
[----:B------:R-:W0:Y:S02]  /*0380*/  MUFU.RCP R3, R3 ;  /* 0x0000000300037308 */ /* 0x000e240000001000 */
[----:B0-----:R-:W-:-:S04]  /*0390*/  FMUL R5, R3, R4 ;  /* 0x0000000403057220 */ /* 0x001fc80000400000 */
[----:B------:R-:W-:-:S05]  /*03a0*/  FMUL R5, R12, R5 ;  /* 0x000000050c057220 */ /* 0x000fca0000400000 */
[----:B------:R-:W-:Y:S02]  /*03b0*/  FSEL R5, R5, RZ, !P0 ;  /* 0x000000ff05057208 */ /* 0x000fe40004000000 */
[----:B------:R-:W-:-:S03]  /*03c0*/  LOP3.LUT P0, RZ, R16, 0x3f, RZ, 0xc0, !PT ;  /* 0x0000003f10ff7812 */ /* 0x000fc6000780c0ff */
[----:B------:R-:W0:Y:S01]  /*03d0*/  SHFL.BFLY PT, R4, R5, 0x8, 0x1f ;  /* 0x0d001f0005047f89 */ /* 0x000e2200000e0000 */
[----:B------:R-:W-:Y:S01]  /*03e0*/  ISETP.LT.AND P0, PT, R0, 0x10, !P0 ;  /* 0x000000100000780c */ /* 0x000fe20004701270 */
[----:B0-----:R-:W-:-:S05]  /*03f0*/  FADD R4, R5, R4 ;  /* 0x0000000405047221 */ /* 0x001fca0000000000 */
[----:B------:R-:W0:Y:S02]  /*0400*/  SHFL.BFLY PT, R7, R4, 0x4, 0x1f ;  /* 0x0c801f0004077f89 */ /* 0x000e2400000e0000 */
[----:B0-----:R-:W-:-:S05]  /*0410*/  FADD R7, R4, R7 ;  /* 0x0000000704077221 */ /* 0x001fca0000000000 */
[----:B------:R-:W0:Y:S02]  /*0420*/  SHFL.BFLY PT, R2, R7, 0x2, 0x1f ;  /* 0x0c401f0007027f89 */ /* 0x000e2400000e0000 */
[----:B0-----:R-:W-:Y:S02]  /*0430*/  FADD R6, R7, R2 ;  /* 0x0000000207067221 */ /* 0x001fe40000000000 */
[----:B------:R-:W0:Y:S03]  /*0440*/  LDC.64 R2, c[0x0][0x210] ;  /* 0x00008400ff027b82 */ /* 0x000e260000000a00 */
[----:B------:R-:W1:Y:S01]  /*0450*/  SHFL.BFLY PT, R9, R6, 0x1, 0x1f ;  /* 0x0c201f0006097f89 */ /* 0x000e6200000e0000 */
[----:B0-----:R-:W-:-:S04]  /*0460*/  IMAD.WIDE R2, R0, 0x4, R2 ;  /* 0x0000000400027825 */ /* 0x001fc800078e0202 */
[----:B-1----:R-:W-:Y:S01]  /*0470*/  FADD R9, R6, R9 ;  /* 0x0000000906097221 */ /* 0x002fe20000000000 */
[----:B------:R-:W-:Y:S06]  /*0480*/  @!P0 EXIT ;  /* 0x000000000000894d */ /* 0x000fec0003800000 */
[----:B------:R-:W-:-:S05]  /*0490*/  FMUL R9, R9, 0.0625 ;  /* 0x3d80000009097820 */ /* 0x000fca0000400000 */
[----:B------:R-:W-:Y:S01]  /*04a0*/  STG.E desc[UR4][R2.64], R9 ;  /* 0x0000000902007986 */ /* 0x000fe2000c101904 */
[----:B------:R-:W-:Y:S05]  /*04b0*/  EXIT ;  /* 0x000000000000794d */ /* 0x000fea0003800000 */
.L_x_0:
[----:B------:R-:W-:-:S00]  /*04c0*/  BRA `(.L_x_0) ;  /* 0xfffffffc00fc7947 */ /* 0x000fc0000383ffff */
[----:B------:R-:W-:-:S00]  /*04d0*/  NOP ;  /* 0x0000000000007918 */ /* 0x000fc00000000000 */
        /* <DEDUP_REMOVED lines=10> */
.L_x_1:


//--------------------- .nv.global.init           --------------------------
	.section	.nv.global.init,"aw",@progbits
.nv.global.init:
	.type		_$_str,@object
	.size		_$_str,(_$_str_$_2 - _$_str)
_$_str:
        /*0000*/ 	.byte	0x5f, 0x5f, 0x43, 0x55, 0x44, 0x41, 0x5f, 0x46, 0x54, 0x5a, 0x00
	.type		_$_str_$_2,@object
	.size		_$_str_$_2,(.L_1 - _$_str_$_2)
_$_str_$_2:
        /*000b*/ 	.byte	0x5f, 0x5f, 0x43, 0x55, 0x44, 0x41, 0x5f, 0x50, 0x52, 0x45, 0x43, 0x5f, 0x53, 0x51, 0x52, 0x54
        /*001b*/ 	.byte	0x00
.L_1:


//--------------------- .nv.constant0.triton_per_fused__native_batch_norm_legit_no_training_mean_mul_sigmoid_0 --------------------------
	.section	.nv.constant0.triton_per_fused__native_batch_norm_legit_no_training_mean_mul_sigmoid_0,"a",@progbits
	.sectionflags	@""
	.align	4
.nv.constant0.triton_per_fused__native_batch_norm_legit_no_training_mean_mul_sigmoid_0:
	.zero		584
